	.headerflags	@"EF_CUDA_TEXMODE_UNIFIED EF_CUDA_64BIT_ADDRESS EF_CUDA_ACCELERATORS EF_CUDA_SM90 EF_CUDA_VIRTUAL_SM(EF_CUDA_SM90)"
	.elftype	@"ET_EXEC"


//--------------------- .nv.info                  --------------------------
	.section	.nv.info,"",@"SHT_CUDA_INFO"
	.align	4


	//----- nvinfo : EIATTR_REGCOUNT
	.align		4
        /*0000*/ 	.byte	0x04, 0x2f
        /*0002*/ 	.short	(.L_1 - .L_0)
	.align		4
.L_0:
        /*0004*/ 	.word	index@(triton_poi_fused_cat_34)
        /*0008*/ 	.word	0x00000020


	//----- nvinfo : EIATTR_MIN_STACK_SIZE
	.align		4
.L_1:
        /*000c*/ 	.byte	0x04, 0x12
        /*000e*/ 	.short	(.L_3 - .L_2)
	.align		4
.L_2:
        /*0010*/ 	.word	index@(triton_poi_fused_cat_34)
        /*0014*/ 	.word	0x00000000


	//----- nvinfo : EIATTR_FRAME_SIZE
	.align		4
.L_3:
        /*0018*/ 	.byte	0x04, 0x11
        /*001a*/ 	.short	(.L_5 - .L_4)
	.align		4
.L_4:
        /*001c*/ 	.word	index@(triton_poi_fused_cat_34)
        /*0020*/ 	.word	0x00000000


	//----- nvinfo : EIATTR_MIN_STACK_SIZE
	.align		4
.L_5:
        /*0024*/ 	.byte	0x04, 0x12
        /*0026*/ 	.short	(.L_7 - .L_6)
	.align		4
.L_6:
        /*0028*/ 	.word	index@(triton_poi_fused_cat_34)
        /*002c*/ 	.word	0x00000000
.L_7:


//--------------------- .nv.info.triton_poi_fused_cat_34 --------------------------
	.section	.nv.info.triton_poi_fused_cat_34,"",@"SHT_CUDA_INFO"
	.sectionflags	@""
	.align	4


	//----- nvinfo : EIATTR_CUDA_API_VERSION
	.align		4
        /*0000*/ 	.byte	0x04, 0x37
        /*0002*/ 	.short	(.L_9 - .L_8)
.L_8:
        /*0004*/ 	.word	0x0000007c


	//----- nvinfo : EIATTR_KPARAM_INFO
	.align		4
.L_9:
        /*0008*/ 	.byte	0x04, 0x17
        /*000a*/ 	.short	(.L_11 - .L_10)
.L_10:
        /*000c*/ 	.word	0x00000000
        /*0010*/ 	.short	0x0009
        /*0012*/ 	.short	0x0048
        /*0014*/ 	.byte	0x00, 0xf0, 0x11, 0x00


	//----- nvinfo : EIATTR_KPARAM_INFO
	.align		4
.L_11:
        /*0018*/ 	.byte	0x04, 0x17
        /*001a*/ 	.short	(.L_13 - .L_12)
.L_12:
        /*001c*/ 	.word	0x00000000
        /*0020*/ 	.short	0x0008
        /*0022*/ 	.short	0x0040
        /*0024*/ 	.byte	0x00, 0xf4, 0x21, 0x00


	//----- nvinfo : EIATTR_KPARAM_INFO
	.align		4
.L_13:
        /*0028*/ 	.byte	0x04, 0x17
        /*002a*/ 	.short	(.L_15 - .L_14)
.L_14:
        /*002c*/ 	.word	0x00000000
        /*0030*/ 	.short	0x0007
        /*0032*/ 	.short	0x0038
        /*0034*/ 	.byte	0x00, 0xf4, 0x21, 0x00


	//----- nvinfo : EIATTR_KPARAM_INFO
	.align		4
.L_15:
        /*0038*/ 	.byte	0x04, 0x17
        /*003a*/ 	.short	(.L_17 - .L_16)
.L_16:
        /*003c*/ 	.word	0x00000000
        /*0040*/ 	.short	0x0006
        /*0042*/ 	.short	0x0030
        /*0044*/ 	.byte	0x00, 0xf4, 0x21, 0x00


	//----- nvinfo : EIATTR_KPARAM_INFO
	.align		4
.L_17:
        /*0048*/ 	.byte	0x04, 0x17
        /*004a*/ 	.short	(.L_19 - .L_18)
.L_18:
        /*004c*/ 	.word	0x00000000
        /*0050*/ 	.short	0x0005
        /*0052*/ 	.short	0x0028
        /*0054*/ 	.byte	0x00, 0xf4, 0x21, 0x00


	//----- nvinfo : EIATTR_KPARAM_INFO
	.align		4
.L_19:
        /*0058*/ 	.byte	0x04, 0x17
        /*005a*/ 	.short	(.L_21 - .L_20)
.L_20:
        /*005c*/ 	.word	0x00000000
        /*0060*/ 	.short	0x0004
        /*0062*/ 	.short	0x0020
        /*0064*/ 	.byte	0x00, 0xf4, 0x21, 0x00


	//----- nvinfo : EIATTR_KPARAM_INFO
	.align		4
.L_21:
        /*0068*/ 	.byte	0x04, 0x17
        /*006a*/ 	.short	(.L_23 - .L_22)
.L_22:
        /*006c*/ 	.word	0x00000000
        /*0070*/ 	.short	0x0003
        /*0072*/ 	.short	0x0018
        /*0074*/ 	.byte	0x00, 0xf4, 0x21, 0x00


	//----- nvinfo : EIATTR_KPARAM_INFO
	.align		4
.L_23:
        /*0078*/ 	.byte	0x04, 0x17
        /*007a*/ 	.short	(.L_25 - .L_24)
.L_24:
        /*007c*/ 	.word	0x00000000
        /*0080*/ 	.short	0x0002
        /*0082*/ 	.short	0x0010
        /*0084*/ 	.byte	0x00, 0xf4, 0x21, 0x00


	//----- nvinfo : EIATTR_KPARAM_INFO
	.align		4
.L_25:
        /*0088*/ 	.byte	0x04, 0x17
        /*008a*/ 	.short	(.L_27 - .L_26)
.L_26:
        /*008c*/ 	.word	0x00000000
        /*0090*/ 	.short	0x0001
        /*0092*/ 	.short	0x0008
        /*0094*/ 	.byte	0x00, 0xf4, 0x21, 0x00


	//----- nvinfo : EIATTR_KPARAM_INFO
	.align		4
.L_27:
        /*0098*/ 	.byte	0x04, 0x17
        /*009a*/ 	.short	(.L_29 - .L_28)
.L_28:
        /*009c*/ 	.word	0x00000000
        /*00a0*/ 	.short	0x0000
        /*00a2*/ 	.short	0x0000
        /*00a4*/ 	.byte	0x00, 0xf4, 0x21, 0x00


	//----- nvinfo : EIATTR_SPARSE_MMA_MASK
	.align		4
.L_29:
        /*00a8*/ 	.byte	0x03, 0x50
        /*00aa*/ 	.short	0x0000


	//----- nvinfo : EIATTR_MAXREG_COUNT
	.align		4
        /*00ac*/ 	.byte	0x03, 0x1b
        /*00ae*/ 	.short	0x00ff


	//----- nvinfo : EIATTR_EXIT_INSTR_OFFSETS
	.align		4
        /*00b0*/ 	.byte	0x04, 0x1c
        /*00b2*/ 	.short	(.L_31 - .L_30)


	//   ....[0]....
.L_30:
        /*00b4*/ 	.word	0x00000f60


	//----- nvinfo : EIATTR_REQNTID
	.align		4
.L_31:
        /*00b8*/ 	.byte	0x04, 0x10
        /*00ba*/ 	.short	(.L_33 - .L_32)
.L_32:
        /*00bc*/ 	.word	0x00000080
        /*00c0*/ 	.word	0x00000001
        /*00c4*/ 	.word	0x00000001


	//----- nvinfo : EIATTR_CBANK_PARAM_SIZE
	.align		4
.L_33:
        /*00c8*/ 	.byte	0x03, 0x19
        /*00ca*/ 	.short	0x004c


	//----- nvinfo : EIATTR_PARAM_CBANK
	.align		4
        /*00cc*/ 	.byte	0x04, 0x0a
        /*00ce*/ 	.short	(.L_35 - .L_34)
	.align		4
.L_34:
        /*00d0*/ 	.word	index@(.nv.constant0.triton_poi_fused_cat_34)
        /*00d4*/ 	.short	0x0210
        /*00d6*/ 	.short	0x004c


	//----- nvinfo : EIATTR_SW_WAR
	.align		4
.L_35:
        /*00d8*/ 	.byte	0x04, 0x36
        /*00da*/ 	.short	(.L_37 - .L_36)
.L_36:
        /*00dc*/ 	.word	0x00000008
.L_37:


//--------------------- .nv.callgraph             --------------------------
	.section	.nv.callgraph,"",@"SHT_CUDA_CALLGRAPH"
	.align	4
	.sectionentsize	8
	.align		4
        /*0000*/ 	.word	0x00000000
	.align		4
        /*0004*/ 	.word	0xffffffff
	.align		4
        /*0008*/ 	.word	0x00000000
	.align		4
        /*000c*/ 	.word	0xfffffffe
	.align		4
        /*0010*/ 	.word	0x00000000
	.align		4
        /*0014*/ 	.word	0xfffffffd
	.align		4
        /*0018*/ 	.word	0x00000000
	.align		4
        /*001c*/ 	.word	0xfffffffc


//--------------------- .text.triton_poi_fused_cat_34 --------------------------
	.section	.text.triton_poi_fused_cat_34,"ax",@progbits
	.align	128
        .global         triton_poi_fused_cat_34
        .type           triton_poi_fused_cat_34,@function
        .size           triton_poi_fused_cat_34,(.L_x_1 - triton_poi_fused_cat_34)
        .other          triton_poi_fused_cat_34,@"STO_CUDA_ENTRY STV_DEFAULT"
triton_poi_fused_cat_34:
.text.triton_poi_fused_cat_34:
[----:B------:R-:W-:Y:S01]  /*0000*/  LDC R1, c[0x0][0x28] ;  /* 0x00000a00ff017b82 */ /* 0x000fe20000000800 */
[----:B------:R-:W1:Y:S07]  /*0010*/  S2R R0, SR_TID.X ;  /* 0x0000000000007919 */ /* 0x000e6e0000002100 */
[----:B------:R-:W2:Y:S01]  /*0020*/  LDC.64 R6, c[0x0][0x218] ;  /* 0x00008600ff067b82 */ /* 0x000ea20000000a00 */
[----:B------:R-:W-:Y:S01]  /*0030*/  ULDC.64 UR4, c[0x0][0x208] ;  /* 0x0000820000047ab9 */ /* 0x000fe20000000a00 */
[----:B------:R-:W3:Y:S06]  /*0040*/  S2R R12, SR_CTAID.X ;  /* 0x00000000000c7919 */ /* 0x000eec0000002500 */
[----:B------:R-:W4:Y:S01]  /*0050*/  LDC.64 R28, c[0x0][0x220] ;  /* 0x00008800ff1c7b82 */ /* 0x000f220000000a00 */
[----:B------:R-:W-:Y:S01]  /*0060*/  CS2R R10, SRZ ;  /* 0x00000000000a7805 */ /* 0x000fe2000001ff00 */
[----:B------:R-:W-:-:S06]  /*0070*/  ULDC.64 UR6, c[0x0][0x228] ;  /* 0x00008a0000067ab9 */ /* 0x000fcc0000000a00 */
[----:B------:R-:W5:Y:S01]  /*0080*/  LDC.64 R20, c[0x0][0x230] ;  /* 0x00008c00ff147b82 */ /* 0x000f620000000a00 */
[----:B-1----:R-:W-:-:S05]  /*0090*/  IMAD.SHL.U32 R0, R0, 0x4, RZ ;  /* 0x0000000400007824 */ /* 0x002fca00078e00ff */
[----:B------:R-:W-:-:S05]  /*00a0*/  LOP3.LUT R3, R0, 0x1fc, RZ, 0xc0, !PT ;  /* 0x000001fc00037812 */ /* 0x000fca00078ec0ff */
[----:B---3--:R-:W-:-:S05]  /*00b0*/  IMAD R0, R12, 0x200, R3 ;  /* 0x000002000c007824 */ /* 0x008fca00078e0203 */
[----:B------:R-:W-:-:S04]  /*00c0*/  SHF.R.S32.HI R13, RZ, 0x1f, R0 ;  /* 0x0000001fff0d7819 */ /* 0x000fc80000011400 */
[CC--:B------:R-:W-:Y:S02]  /*00d0*/  LEA.HI R2, R13.reuse, R0.reuse, RZ, 0x8 ;  /* 0x000000000d027211 */ /* 0x0c0fe400078f40ff */
[----:B------:R-:W-:Y:S02]  /*00e0*/  LEA.HI R8, R13, R0, RZ, 0x4 ;  /* 0x000000000d087211 */ /* 0x000fe400078f20ff */
[----:B------:R-:W-:Y:S02]  /*00f0*/  SHF.R.S32.HI R2, RZ, 0x8, R2 ;  /* 0x00000008ff027819 */ /* 0x000fe40000011402 */
[----:B------:R-:W-:Y:S02]  /*0100*/  SHF.R.S32.HI R4, RZ, 0x4, R8 ;  /* 0x00000004ff047819 */ /* 0x000fe40000011408 */
[----:B------:R-:W-:Y:S02]  /*0110*/  LEA.HI R3, R2, R2, RZ, 0x6 ;  /* 0x0000000202037211 */ /* 0x000fe400078f30ff */
[----:B------:R-:W-:-:S02]  /*0120*/  LEA.HI R5, R4, R4, RZ, 0x4 ;  /* 0x0000000404057211 */ /* 0x000fc400078f20ff */
[----:B------:R-:W-:Y:S02]  /*0130*/  LOP3.LUT R3, R3, 0xffffffc0, RZ, 0xc0, !PT ;  /* 0xffffffc003037812 */ /* 0x000fe400078ec0ff */
[----:B------:R-:W-:-:S03]  /*0140*/  LOP3.LUT R25, R8, 0xfffffff0, RZ, 0xc0, !PT ;  /* 0xfffffff008197812 */ /* 0x000fc600078ec0ff */
[----:B------:R-:W-:Y:S01]  /*0150*/  IMAD.IADD R2, R2, 0x1, -R3 ;  /* 0x0000000102027824 */ /* 0x000fe200078e0a03 */
[----:B------:R-:W-:-:S04]  /*0160*/  LOP3.LUT R3, R5, 0xfffffff0, RZ, 0xc0, !PT ;  /* 0xfffffff005037812 */ /* 0x000fc800078ec0ff */
[----:B------:R-:W-:Y:S01]  /*0170*/  ISETP.GE.AND P0, PT, R2, 0x20, PT ;  /* 0x000000200200780c */ /* 0x000fe20003f06270 */
[----:B------:R-:W-:Y:S01]  /*0180*/  IMAD.IADD R3, R4, 0x1, -R3 ;  /* 0x0000000104037824 */ /* 0x000fe200078e0a03 */
[----:B------:R-:W-:-:S03]  /*0190*/  CS2R R4, SRZ ;  /* 0x0000000000047805 */ /* 0x000fc6000001ff00 */
[----:B--2---:R-:W-:-:S08]  /*01a0*/  IMAD.WIDE R6, R3, 0x8, R6 ;  /* 0x0000000803067825 */ /* 0x004fd000078e0206 */
[----:B------:R-:W2:Y:S01]  /*01b0*/  @!P0 LDG.E.EL.64 R4, desc[UR4][R6.64] ;  /* 0x0000000406048981 */ /* 0x000ea2000c2e1b00 */
[----:B------:R-:W-:Y:S01]  /*01c0*/  IMAD.IADD R25, R0, 0x1, -R25 ;  /* 0x0000000100197824 */ /* 0x000fe200078e0a19 */
[----:B------:R-:W-:-:S03]  /*01d0*/  CS2R R8, SRZ ;  /* 0x0000000000087805 */ /* 0x000fc6000001ff00 */
[----:B----4-:R-:W-:-:S05]  /*01e0*/  IMAD.WIDE R14, R25, 0x8, R28 ;  /* 0x00000008190e7825 */ /* 0x010fca00078e021c */
[----:B------:R1:W3:Y:S01]  /*01f0*/  @!P0 LDG.E.EL.128 R8, desc[UR4][R14.64] ;  /* 0x000000040e088981 */ /* 0x0002e2000c2e1d00 */
[----:B------:R-:W-:Y:S01]  /*0200*/  SHF.R.S32.HI R12, RZ, 0x16, R12 ;  /* 0x00000016ff0c7819 */ /* 0x000fe2000001140c */
[----:B------:R-:W-:Y:S01]  /*0210*/  VIADD R23, R0, 0x2 ;  /* 0x0000000200177836 */ /* 0x000fe20000000000 */
[----:B------:R-:W-:Y:S01]  /*0220*/  LEA.HI R18, R13, R0, RZ, 0xe ;  /* 0x000000000d127211 */ /* 0x000fe200078f70ff */
[----:B------:R-:W-:Y:S01]  /*0230*/  IMAD.SHL.U32 R22, R2, 0x40, RZ ;  /* 0x0000004002167824 */ /* 0x000fe200078e00ff */
[----:B------:R-:W-:-:S04]  /*0240*/  SGXT R12, R12, 0x1 ;  /* 0x000000010c0c781a */ /* 0x000fc80000000200 */
[----:B------:R-:W-:-:S04]  /*0250*/  LEA.HI R12, R12, R23, RZ, 0x4 ;  /* 0x000000170c0c7211 */ /* 0x000fc800078f20ff */
[----:B------:R-:W-:-:S05]  /*0260*/  LOP3.LUT R12, R12, 0xfffffff0, RZ, 0xc0, !PT ;  /* 0xfffffff00c0c7812 */ /* 0x000fca00078ec0ff */
[----:B------:R-:W-:-:S04]  /*0270*/  IMAD.IADD R23, R23, 0x1, -R12 ;  /* 0x0000000117177824 */ /* 0x000fc800078e0a0c */
[----:B------:R-:W-:Y:S01]  /*0280*/  IMAD.WIDE R28, R23, 0x8, R28 ;  /* 0x00000008171c7825 */ /* 0x000fe200078e021c */
[----:B------:R-:W-:Y:S02]  /*0290*/  CS2R R12, SRZ ;  /* 0x00000000000c7805 */ /* 0x000fe4000001ff00 */
[----:B-1----:R-:W-:Y:S01]  /*02a0*/  CS2R R14, SRZ ;  /* 0x00000000000e7805 */ /* 0x002fe2000001ff00 */
[----:B-----5:R-:W-:-:S05]  /*02b0*/  IMAD.WIDE R24, R25, 0x8, R20 ;  /* 0x0000000819187825 */ /* 0x020fca00078e0214 */
[----:B------:R-:W4:Y:S01]  /*02c0*/  @!P0 LDG.E.EL.128 R12, desc[UR4][R24.64] ;  /* 0x00000004180c8981 */ /* 0x000f22000c2e1d00 */
[----:B--2---:R-:W-:Y:S02]  /*02d0*/  SEL R16, R5, RZ, !P0 ;  /* 0x000000ff05107207 */ /* 0x004fe40004000000 */
[----:B------:R-:W-:Y:S02]  /*02e0*/  SEL R7, R4, RZ, !P0 ;  /* 0x000000ff04077207 */ /* 0x000fe40004000000 */
[----:B------:R-:W-:-:S04]  /*02f0*/  SHF.R.U32.HI R5, RZ, 0x1c, R16 ;  /* 0x0000001cff057819 */ /* 0x000fc80000011610 */
[----:B------:R-:W-:Y:S02]  /*0300*/  LOP3.LUT R4, R5, 0x8, RZ, 0xc0, !PT ;  /* 0x0000000805047812 */ /* 0x000fe400078ec0ff */
[----:B---3--:R-:W-:Y:S02]  /*0310*/  SEL R8, R8, RZ, !P0 ;  /* 0x000000ff08087207 */ /* 0x008fe40004000000 */
[----:B------:R-:W-:Y:S02]  /*0320*/  IADD3 R4, P1, R4, R7, RZ ;  /* 0x0000000704047210 */ /* 0x000fe40007f3e0ff */
[----:B------:R-:W-:Y:S02]  /*0330*/  CS2R R6, SRZ ;  /* 0x0000000000067805 */ /* 0x000fe4000001ff00 */
[----:B------:R-:W-:Y:S02]  /*0340*/  SEL R5, R9, RZ, !P0 ;  /* 0x000000ff09057207 */ /* 0x000fe40004000000 */
[----:B------:R-:W-:Y:S01]  /*0350*/  LEA R27, P2, R8, UR6, 0x2 ;  /* 0x00000006081b7c11 */ /* 0x000fe2000f8410ff */
[----:B------:R-:W-:Y:S01]  /*0360*/  IMAD.X R9, RZ, RZ, R16, P1 ;  /* 0x000000ffff097224 */ /* 0x000fe200008e0610 */
[--C-:B------:R-:W-:Y:S01]  /*0370*/  SHF.R.U32.HI R26, RZ, 0x1a, R5.reuse ;  /* 0x0000001aff1a7819 */ /* 0x100fe20000011605 */
[----:B------:R-:W-:Y:S01]  /*0380*/  IMAD.SHL.U32 R19, R4, 0x20, RZ ;  /* 0x0000002004137824 */ /* 0x000fe200078e00ff */
[----:B------:R-:W-:-:S02]  /*0390*/  LEA.HI.X R8, R8, UR7, R5, 0x2, P2 ;  /* 0x0000000708087c11 */ /* 0x000fc400090f1405 */
[----:B------:R-:W-:Y:S02]  /*03a0*/  SHF.L.U64.HI R9, R4, 0x5, R9 ;  /* 0x0000000504097819 */ /* 0x000fe40000010209 */
[----:B------:R-:W-:Y:S02]  /*03b0*/  CS2R R4, SRZ ;  /* 0x0000000000047805 */ /* 0x000fe4000001ff00 */
[----:B------:R-:W-:-:S04]  /*03c0*/  LOP3.LUT R26, R26, 0x20, RZ, 0xc0, !PT ;  /* 0x000000201a1a7812 */ /* 0x000fc800078ec0ff */
[----:B------:R-:W-:Y:S01]  /*03d0*/  IADD3 R26, P1, P2, R19, R27, R26 ;  /* 0x0000001b131a7210 */ /* 0x000fe20007a3e01a */
[----:B------:R1:W2:Y:S01]  /*03e0*/  @!P0 LDG.E.EL.128 R4, desc[UR4][R28.64] ;  /* 0x000000041c048981 */ /* 0x0002a2000c2e1d00 */
[----:B------:R-:W-:Y:S02]  /*03f0*/  SEL R10, R10, RZ, !P0 ;  /* 0x000000ff0a0a7207 */ /* 0x000fe40004000000 */
[----:B------:R-:W-:Y:S02]  /*0400*/  IADD3.X R27, R9, R8, RZ, P1, P2 ;  /* 0x00000008091b7210 */ /* 0x000fe40000fe44ff */
[----:B------:R-:W-:Y:S01]  /*0410*/  SHF.R.S32.HI R8, RZ, 0xe, R18 ;  /* 0x0000000eff087819 */ /* 0x000fe20000011412 */
[----:B------:R-:W-:Y:S01]  /*0420*/  IMAD.WIDE R26, R22, 0x4, R26 ;  /* 0x00000004161a7825 */ /* 0x000fe200078e021a */
[----:B-1----:R-:W-:Y:S02]  /*0430*/  SEL R29, R11, RZ, !P0 ;  /* 0x000000ff0b1d7207 */ /* 0x002fe40004000000 */
[----:B------:R-:W-:Y:S01]  /*0440*/  LEA R11, P1, R10, UR6, 0x2 ;  /* 0x000000060a0b7c11 */ /* 0x000fe2000f8210ff */
[----:B------:R-:W-:-:S03]  /*0450*/  IMAD.SHL.U32 R17, R8, 0x800, RZ ;  /* 0x0000080008117824 */ /* 0x000fc600078e00ff */
[--C-:B------:R-:W-:Y:S01]  /*0460*/  LEA.HI.X R28, R10, UR7, R29.reuse, 0x2, P1 ;  /* 0x000000070a1c7c11 */ /* 0x100fe200088f141d */
[----:B------:R-:W-:Y:S01]  /*0470*/  IMAD.MOV.U32 R16, RZ, RZ, RZ ;  /* 0x000000ffff107224 */ /* 0x000fe200078e00ff */
[----:B------:R-:W-:Y:S01]  /*0480*/  SHF.R.U32.HI R10, RZ, 0x1a, R29 ;  /* 0x0000001aff0a7819 */ /* 0x000fe2000001161d */
[----:B------:R-:W-:-:S03]  /*0490*/  IMAD.WIDE R26, R17, 0x4, R26 ;  /* 0x00000004111a7825 */ /* 0x000fc600078e021a */
[----:B------:R-:W-:Y:S02]  /*04a0*/  LOP3.LUT R10, R10, 0x20, RZ, 0xc0, !PT ;  /* 0x000000200a0a7812 */ /* 0x000fe400078ec0ff */
[----:B------:R1:W3:Y:S02]  /*04b0*/  @!P0 LDG.E.EL R16, desc[UR4][R26.64] ;  /* 0x000000041a108981 */ /* 0x0002e4000c2e1900 */
[----:B-1----:R-:W-:-:S04]  /*04c0*/  IADD3 R26, P1, P2, R19, R11, R10 ;  /* 0x0000000b131a7210 */ /* 0x002fc80007a3e00a */
[----:B------:R-:W-:-:S03]  /*04d0*/  IADD3.X R27, R9, R28, RZ, P1, P2 ;  /* 0x0000001c091b7210 */ /* 0x000fc60000fe44ff */
[----:B------:R-:W-:-:S04]  /*04e0*/  IMAD.WIDE R26, R22, 0x4, R26 ;  /* 0x00000004161a7825 */ /* 0x000fc800078e021a */
[----:B------:R-:W-:Y:S02]  /*04f0*/  IMAD.MOV.U32 R10, RZ, RZ, RZ ;  /* 0x000000ffff0a7224 */ /* 0x000fe400078e00ff */
[----:B------:R-:W-:-:S05]  /*0500*/  IMAD.WIDE R24, R17, 0x4, R26 ;  /* 0x0000000411187825 */ /* 0x000fca00078e021a */
[----:B------:R1:W5:Y:S01]  /*0510*/  @!P0 LDG.E.EL R10, desc[UR4][R24.64] ;  /* 0x00000004180a8981 */ /* 0x000362000c2e1900 */
[----:B------:R-:W-:Y:S01]  /*0520*/  IMAD.WIDE R20, R23, 0x8, R20 ;  /* 0x0000000817147825 */ /* 0x000fe200078e0214 */
[----:B----4-:R-:W-:Y:S02]  /*0530*/  SEL R23, R15, RZ, !P0 ;  /* 0x000000ff0f177207 */ /* 0x010fe40004000000 */
[----:B--2---:R-:W-:Y:S02]  /*0540*/  SEL R28, R6, RZ, !P0 ;  /* 0x000000ff061c7207 */ /* 0x004fe40004000000 */
[----:B------:R-:W-:Y:S02]  /*0550*/  SEL R11, R4, RZ, !P0 ;  /* 0x000000ff040b7207 */ /* 0x000fe40004000000 */
[----:B------:R-:W-:Y:S02]  /*0560*/  SEL R6, R5, RZ, !P0 ;  /* 0x000000ff05067207 */ /* 0x000fe40004000000 */
[----:B------:R-:W-:-:S02]  /*0570*/  SEL R5, R7, RZ, !P0 ;  /* 0x000000ff07057207 */ /* 0x000fc40004000000 */
[----:B------:R-:W-:-:S04]  /*0580*/  LEA R4, P2, R28, UR6, 0x2 ;  /* 0x000000061c047c11 */ /* 0x000fc8000f8410ff */
[--C-:B------:R-:W-:Y:S02]  /*0590*/  LEA.HI.X R28, R28, UR7, R5.reuse, 0x2, P2 ;  /* 0x000000071c1c7c11 */ /* 0x100fe400090f1405 */
[----:B------:R-:W-:-:S04]  /*05a0*/  SHF.R.U32.HI R5, RZ, 0x1a, R5 ;  /* 0x0000001aff057819 */ /* 0x000fc80000011605 */
[----:B-1----:R-:W-:Y:S02]  /*05b0*/  LOP3.LUT R24, R5, 0x20, RZ, 0xc0, !PT ;  /* 0x0000002005187812 */ /* 0x002fe400078ec0ff */
[----:B------:R-:W-:Y:S02]  /*05c0*/  LEA R26, P1, R11, UR6, 0x2 ;  /* 0x000000060b1a7c11 */ /* 0x000fe4000f8210ff */
[----:B------:R-:W-:Y:S02]  /*05d0*/  IADD3 R24, P3, P4, R19, R4, R24 ;  /* 0x0000000413187210 */ /* 0x000fe40007c7e018 */
[----:B------:R-:W-:Y:S02]  /*05e0*/  SEL R4, R13, RZ, !P0 ;  /* 0x000000ff0d047207 */ /* 0x000fe40004000000 */
[--C-:B------:R-:W-:Y:S02]  /*05f0*/  LEA.HI.X R11, R11, UR7, R6.reuse, 0x2, P1 ;  /* 0x000000070b0b7c11 */ /* 0x100fe400088f1406 */
[----:B------:R-:W-:-:S02]  /*0600*/  SHF.R.U32.HI R27, RZ, 0x1a, R6 ;  /* 0x0000001aff1b7819 */ /* 0x000fc40000011606 */
[----:B------:R-:W-:Y:S02]  /*0610*/  SEL R7, R12, RZ, !P0 ;  /* 0x000000ff0c077207 */ /* 0x000fe40004000000 */
[----:B------:R-:W-:Y:S02]  /*0620*/  SEL R6, R14, RZ, !P0 ;  /* 0x000000ff0e067207 */ /* 0x000fe40004000000 */
[----:B------:R-:W-:Y:S02]  /*0630*/  SHF.R.U32.HI R12, RZ, 0x1a, R4 ;  /* 0x0000001aff0c7819 */ /* 0x000fe40000011604 */
[----:B------:R-:W-:Y:S02]  /*0640*/  LEA R5, P5, R7, UR6, 0x2 ;  /* 0x0000000607057c11 */ /* 0x000fe4000f8a10ff */
[----:B------:R-:W-:Y:S02]  /*0650*/  LEA R13, P6, R6, UR6, 0x2 ;  /* 0x00000006060d7c11 */ /* 0x000fe4000f8c10ff */
[----:B------:R-:W-:-:S02]  /*0660*/  LOP3.LUT R12, R12, 0x20, RZ, 0xc0, !PT ;  /* 0x000000200c0c7812 */ /* 0x000fc400078ec0ff */
[----:B------:R-:W-:Y:S02]  /*0670*/  LEA.HI.X R14, R7, UR7, R4, 0x2, P5 ;  /* 0x00000007070e7c11 */ /* 0x000fe4000a8f1404 */
[----:B------:R-:W-:Y:S02]  /*0680*/  LEA.HI.X R15, R6, UR7, R23, 0x2, P6 ;  /* 0x00000007060f7c11 */ /* 0x000fe4000b0f1417 */
[----:B------:R-:W-:Y:S02]  /*0690*/  CS2R R6, SRZ ;  /* 0x0000000000067805 */ /* 0x000fe4000001ff00 */
[----:B------:R-:W-:Y:S02]  /*06a0*/  IADD3 R12, P5, P6, R19, R5, R12 ;  /* 0x00000005130c7210 */ /* 0x000fe40007ebe00c */
[----:B------:R-:W-:-:S06]  /*06b0*/  CS2R R4, SRZ ;  /* 0x0000000000047805 */ /* 0x000fcc000001ff00 */
[----:B------:R1:W2:Y:S01]  /*06c0*/  @!P0 LDG.E.EL.128 R4, desc[UR4][R20.64] ;  /* 0x0000000414048981 */ /* 0x0002a2000c2e1d00 */
[----:B------:R-:W-:Y:S02]  /*06d0*/  LOP3.LUT R27, R27, 0x20, RZ, 0xc0, !PT ;  /* 0x000000201b1b7812 */ /* 0x000fe400078ec0ff */
[----:B------:R-:W-:Y:S02]  /*06e0*/  SHF.R.U32.HI R23, RZ, 0x1a, R23 ;  /* 0x0000001aff177819 */ /* 0x000fe40000011617 */
[----:B------:R-:W-:-:S04]  /*06f0*/  IADD3 R26, P1, P2, R19, R26, R27 ;  /* 0x0000001a131a7210 */ /* 0x000fc80007a3e01b */
[----:B------:R-:W-:Y:S02]  /*0700*/  IADD3.X R27, R9, R11, RZ, P1, P2 ;  /* 0x0000000b091b7210 */ /* 0x000fe40000fe44ff */
[----:B------:R-:W-:Y:S01]  /*0710*/  LOP3.LUT R11, R23, 0x20, RZ, 0xc0, !PT ;  /* 0x00000020170b7812 */ /* 0x000fe200078ec0ff */
[----:B-1----:R-:W-:-:S03]  /*0720*/  IMAD.WIDE R20, R22, 0x4, R26 ;  /* 0x0000000416147825 */ /* 0x002fc600078e021a */
[----:B------:R-:W-:Y:S01]  /*0730*/  IADD3 R26, P1, P2, R19, R13, R11 ;  /* 0x0000000d131a7210 */ /* 0x000fe20007a3e00b */
[----:B------:R-:W-:-:S03]  /*0740*/  IMAD.SHL.U32 R23, R2, 0x40, RZ ;  /* 0x0000004002177824 */ /* 0x000fc600078e00ff */
[C---:B------:R-:W-:Y:S01]  /*0750*/  IADD3.X R27, R9.reuse, R15, RZ, P1, P2 ;  /* 0x0000000f091b7210 */ /* 0x040fe20000fe44ff */
[----:B------:R-:W-:Y:S01]  /*0760*/  IMAD.MOV.U32 R11, RZ, RZ, RZ ;  /* 0x000000ffff0b7224 */ /* 0x000fe200078e00ff */
[----:B------:R-:W-:Y:S01]  /*0770*/  IADD3.X R25, R9, R28, RZ, P3, P4 ;  /* 0x0000001c09197210 */ /* 0x000fe20001fe84ff */
[----:B------:R-:W-:Y:S01]  /*0780*/  IMAD.WIDE R28, R17, 0x4, R20 ;  /* 0x00000004111c7825 */ /* 0x000fe200078e0214 */
[----:B------:R-:W-:-:S03]  /*0790*/  IADD3.X R13, R9, R14, RZ, P5, P6 ;  /* 0x0000000e090d7210 */ /* 0x000fc60002fec4ff */
[----:B------:R-:W-:Y:S01]  /*07a0*/  IMAD.WIDE R26, R23, 0x4, R26 ;  /* 0x00000004171a7825 */ /* 0x000fe200078e021a */
[----:B------:R1:W4:Y:S03]  /*07b0*/  @!P0 LDG.E.EL R11, desc[UR4][R28.64] ;  /* 0x000000041c0b8981 */ /* 0x000326000c2e1900 */
[----:B------:R-:W-:Y:S01]  /*07c0*/  IMAD.WIDE R24, R22, 0x4, R24 ;  /* 0x0000000416187825 */ /* 0x000fe200078e0218 */
[----:B------:R-:W-:-:S03]  /*07d0*/  CS2R R20, SRZ ;  /* 0x0000000000147805 */ /* 0x000fc6000001ff00 */
[----:B------:R-:W-:-:S04]  /*07e0*/  IMAD.WIDE R12, R23, 0x4, R12 ;  /* 0x00000004170c7825 */ /* 0x000fc800078e020c */
[----:B-1----:R-:W-:-:S04]  /*07f0*/  IMAD.WIDE R28, R17, 0x4, R26 ;  /* 0x00000004111c7825 */ /* 0x002fc800078e021a */
[C---:B------:R-:W-:Y:S01]  /*0800*/  IMAD.WIDE R24, R17.reuse, 0x4, R24 ;  /* 0x0000000411187825 */ /* 0x040fe200078e0218 */
[----:B------:R-:W3:Y:S03]  /*0810*/  @!P0 LDG.E.EL R20, desc[UR4][R28.64] ;  /* 0x000000041c148981 */ /* 0x000ee6000c2e1900 */
[----:B------:R-:W-:Y:S01]  /*0820*/  IMAD.MOV.U32 R22, RZ, RZ, RZ ;  /* 0x000000ffff167224 */ /* 0x000fe200078e00ff */
[----:B------:R1:W3:Y:S01]  /*0830*/  @!P0 LDG.E.EL R21, desc[UR4][R24.64] ;  /* 0x0000000418158981 */ /* 0x0002e2000c2e1900 */
[----:B------:R-:W-:-:S05]  /*0840*/  IMAD.WIDE R12, R17, 0x4, R12 ;  /* 0x00000004110c7825 */ /* 0x000fca00078e020c */
[----:B------:R1:W3:Y:S01]  /*0850*/  @!P0 LDG.E.EL R22, desc[UR4][R12.64] ;  /* 0x000000040c168981 */ /* 0x0002e2000c2e1900 */
[----:B--2---:R-:W-:Y:S02]  /*0860*/  SEL R26, R5, RZ, !P0 ;  /* 0x000000ff051a7207 */ /* 0x004fe40004000000 */
[----:B------:R-:W-:Y:S02]  /*0870*/  SEL R27, R4, RZ, !P0 ;  /* 0x000000ff041b7207 */ /* 0x000fe40004000000 */
[----:B------:R-:W-:Y:S01]  /*0880*/  SHF.R.U32.HI R14, RZ, 0x1a, R26 ;  /* 0x0000001aff0e7819 */ /* 0x000fe2000001161a */
[----:B------:R-:W2:Y:S01]  /*0890*/  LDC.64 R4, c[0x0][0x238] ;  /* 0x00008e00ff047b82 */ /* 0x000ea20000000a00 */
[----:B------:R-:W-:Y:S02]  /*08a0*/  SEL R15, R7, RZ, !P0 ;  /* 0x000000ff070f7207 */ /* 0x000fe40004000000 */
[----:B------:R-:W-:Y:S02]  /*08b0*/  LOP3.LUT R7, R14, 0x20, RZ, 0xc0, !PT ;  /* 0x000000200e077812 */ /* 0x000fe400078ec0ff */
[----:B01----:R-:W-:-:S02]  /*08c0*/  LEA R25, P1, R27, UR6, 0x2 ;  /* 0x000000061b197c11 */ /* 0x003fc4000f8210ff */
[----:B------:R-:W-:Y:S02]  /*08d0*/  SEL R24, R6, RZ, !P0 ;  /* 0x000000ff06187207 */ /* 0x000fe40004000000 */
[----:B------:R-:W-:Y:S02]  /*08e0*/  SHF.R.U32.HI R14, RZ, 0x1a, R15 ;  /* 0x0000001aff0e7819 */ /* 0x000fe4000001160f */
[----:B------:R-:W-:Y:S02]  /*08f0*/  IADD3 R12, P2, P3, R19, R25, R7 ;  /* 0x00000019130c7210 */ /* 0x000fe40007b5e007 */
[----:B------:R-:W-:Y:S02]  /*0900*/  LEA R6, P4, R24, UR6, 0x2 ;  /* 0x0000000618067c11 */ /* 0x000fe4000f8810ff */
[----:B------:R-:W-:Y:S02]  /*0910*/  LOP3.LUT R14, R14, 0x20, RZ, 0xc0, !PT ;  /* 0x000000200e0e7812 */ /* 0x000fe400078ec0ff */
[----:B------:R-:W-:-:S02]  /*0920*/  SHF.R.S32.HI R25, RZ, 0x1f, R0 ;  /* 0x0000001fff197819 */ /* 0x000fc40000011400 */
[----:B------:R-:W-:Y:S02]  /*0930*/  IADD3 R14, P5, P6, R19, R6, R14 ;  /* 0x00000006130e7210 */ /* 0x000fe40007ebe00e */
[----:B------:R-:W-:-:S04]  /*0940*/  LEA.HI R6, R25, R0, RZ, 0x4 ;  /* 0x0000000019067211 */ /* 0x000fc800078f20ff */
[----:B------:R-:W-:-:S05]  /*0950*/  LOP3.LUT R7, R6, 0xfffffff0, RZ, 0xc0, !PT ;  /* 0xfffffff006077812 */ /* 0x000fca00078ec0ff */
[----:B------:R-:W-:-:S04]  /*0960*/  IMAD.IADD R7, R0, 0x1, -R7 ;  /* 0x0000000100077824 */ /* 0x000fc800078e0a07 */
[----:B--2---:R-:W-:Y:S01]  /*0970*/  IMAD.WIDE R28, R7, 0x4, R4 ;  /* 0x00000004071c7825 */ /* 0x004fe200078e0204 */
[----:B------:R-:W-:Y:S02]  /*0980*/  CS2R R4, SRZ ;  /* 0x0000000000047805 */ /* 0x000fe4000001ff00 */
[----:B------:R-:W-:-:S06]  /*0990*/  CS2R R6, SRZ ;  /* 0x0000000000067805 */ /* 0x000fcc000001ff00 */
[----:B------:R0:W2:Y:S01]  /*09a0*/  @!P0 LDG.E.EL.128 R4, desc[UR4][R28.64] ;  /* 0x000000041c048981 */ /* 0x0000a2000c2e1d00 */
[----:B------:R-:W-:-:S04]  /*09b0*/  LEA.HI.X R26, R27, UR7, R26, 0x2, P1 ;  /* 0x000000071b1a7c11 */ /* 0x000fc800088f141a */
[----:B------:R-:W-:-:S03]  /*09c0*/  IADD3.X R13, R9, R26, RZ, P2, P3 ;  /* 0x0000001a090d7210 */ /* 0x000fc600017e64ff */
[----:B------:R-:W-:-:S03]  /*09d0*/  IMAD.WIDE R26, R23, 0x4, R12 ;  /* 0x00000004171a7825 */ /* 0x000fc600078e020c */
[----:B------:R-:W1:Y:S01]  /*09e0*/  LDC.64 R12, c[0x0][0x240] ;  /* 0x00009000ff0c7b82 */ /* 0x000e620000000a00 */
[----:B------:R-:W-:Y:S01]  /*09f0*/  LEA.HI.X R24, R24, UR7, R15, 0x2, P4 ;  /* 0x0000000718187c11 */ /* 0x000fe2000a0f140f */
[----:B0-----:R-:W-:Y:S01]  /*0a00*/  IMAD.MOV.U32 R28, RZ, RZ, RZ ;  /* 0x000000ffff1c7224 */ /* 0x001fe200078e00ff */
[----:B------:R-:W-:Y:S01]  /*0a10*/  ISETP.GT.AND P1, PT, R2, 0x1f, PT ;  /* 0x0000001f0200780c */ /* 0x000fe20003f24270 */
[----:B------:R-:W-:Y:S01]  /*0a20*/  IMAD.WIDE R26, R17, 0x4, R26 ;  /* 0x00000004111a7825 */ /* 0x000fe200078e021a */
[----:B------:R-:W-:Y:S01]  /*0a30*/  IADD3.X R15, R9, R24, RZ, P5, P6 ;  /* 0x00000018090f7210 */ /* 0x000fe20002fec4ff */
[----:B------:R-:W-:Y:S02]  /*0a40*/  ULDC.64 UR6, c[0x0][0x248] ;  /* 0x0000920000067ab9 */ /* 0x000fe40000000a00 */
[----:B------:R-:W-:Y:S02]  /*0a50*/  IMAD.MOV.U32 R9, RZ, RZ, RZ ;  /* 0x000000ffff097224 */ /* 0x000fe400078e00ff */
[----:B------:R-:W-:Y:S01]  /*0a60*/  IMAD.WIDE R14, R23, 0x4, R14 ;  /* 0x00000004170e7825 */ /* 0x000fe200078e020e */
[----:B------:R-:W-:-:S03]  /*0a70*/  LOP3.LUT R23, R18, 0xffffc000, RZ, 0xc0, !PT ;  /* 0xffffc00012177812 */ /* 0x000fc600078ec0ff */
[----:B------:R-:W-:Y:S01]  /*0a80*/  IMAD.SHL.U32 R24, R8, 0x2000, RZ ;  /* 0x0000200008187824 */ /* 0x000fe200078e00ff */
[----:B------:R0:W4:Y:S01]  /*0a90*/  @!P0 LDG.E.EL R9, desc[UR4][R26.64] ;  /* 0x000000041a098981 */ /* 0x000122000c2e1900 */
[----:B------:R-:W-:Y:S01]  /*0aa0*/  IMAD.WIDE R18, R17, 0x4, R14 ;  /* 0x0000000411127825 */ /* 0x000fe200078e020e */
[----:B---3--:R-:W-:Y:S02]  /*0ab0*/  SEL R14, R16, RZ, !P0 ;  /* 0x000000ff100e7207 */ /* 0x008fe40004000000 */
[----:B------:R-:W-:Y:S02]  /*0ac0*/  IADD3 R15, R24, R0, -R23 ;  /* 0x00000000180f7210 */ /* 0x000fe40007ffe817 */
[----:B------:R-:W-:Y:S01]  /*0ad0*/  SEL R23, R22, RZ, !P0 ;  /* 0x000000ff16177207 */ /* 0x000fe20004000000 */
[----:B0-----:R-:W0:Y:S01]  /*0ae0*/  LDC.64 R26, c[0x0][0x210] ;  /* 0x00008400ff1a7b82 */ /* 0x001e220000000a00 */
[----:B-1----:R-:W-:-:S04]  /*0af0*/  IMAD.WIDE R16, R3, 0x4, R12 ;  /* 0x0000000403107825 */ /* 0x002fc800078e020c */
[----:B------:R-:W-:Y:S01]  /*0b00*/  FADD R13, -R14, R23 ;  /* 0x000000170e0d7221 */ /* 0x000fe20000000100 */
[----:B------:R-:W-:Y:S01]  /*0b10*/  IMAD.MOV.U32 R8, RZ, RZ, RZ ;  /* 0x000000ffff087224 */ /* 0x000fe200078e00ff */
[----:B------:R-:W-:Y:S01]  /*0b20*/  CS2R R22, SRZ ;  /* 0x0000000000167805 */ /* 0x000fe2000001ff00 */
[----:B------:R-:W-:Y:S01]  /*0b30*/  IMAD.MOV.U32 R24, RZ, RZ, RZ ;  /* 0x000000ffff187224 */ /* 0x000fe200078e00ff */
[----:B------:R-:W3:Y:S04]  /*0b40*/  @!P0 LDG.E.EL R28, desc[UR4][R16.64] ;  /* 0x00000004101c8981 */ /* 0x000ee8000c2e1900 */
[----:B------:R1:W3:Y:S04]  /*0b50*/  @!P0 LDG.E.EL R8, desc[UR4][R18.64] ;  /* 0x0000000412088981 */ /* 0x0002e8000c2e1900 */
[----:B------:R-:W4:Y:S04]  /*0b60*/  @!P0 LDG.E.EL R22, desc[UR4][R16.64] ;  /* 0x0000000410168981 */ /* 0x000f28000c2e1900 */
[----:B------:R-:W4:Y:S04]  /*0b70*/  @!P0 LDG.E.EL R24, desc[UR4][R16.64] ;  /* 0x0000000410188981 */ /* 0x000f28000c2e1900 */
[----:B------:R1:W4:Y:S01]  /*0b80*/  @!P0 LDG.E.EL R23, desc[UR4][R16.64] ;  /* 0x0000000410178981 */ /* 0x000322000c2e1900 */
[----:B0-----:R-:W-:Y:S01]  /*0b90*/  IMAD.WIDE R26, R15, 0x4, R26 ;  /* 0x000000040f1a7825 */ /* 0x001fe200078e021a */
[----:B--2---:R-:W-:-:S05]  /*0ba0*/  SEL R3, R4, RZ, !P0 ;  /* 0x000000ff04037207 */ /* 0x004fca0004000000 */
[----:B------:R-:W-:Y:S01]  /*0bb0*/  FFMA R4, R13, R3, R14 ;  /* 0x000000030d047223 */ /* 0x000fe2000000000e */
[CC--:B------:R-:W-:Y:S02]  /*0bc0*/  LEA.HI R3, R25.reuse, R0.reuse, RZ, 0x8 ;  /* 0x0000000019037211 */ /* 0x0c0fe400078f40ff */
[----:B------:R-:W-:Y:S02]  /*0bd0*/  LEA.HI R25, R25, R0, RZ, 0xe ;  /* 0x0000000019197211 */ /* 0x000fe400078f70ff */
[----:B------:R-:W-:Y:S02]  /*0be0*/  LOP3.LUT R3, R3, 0xffffff00, RZ, 0xc0, !PT ;  /* 0xffffff0003037812 */ /* 0x000fe400078ec0ff */
[----:B------:R-:W-:-:S03]  /*0bf0*/  SHF.R.S32.HI R25, RZ, 0xe, R25 ;  /* 0x0000000eff197819 */ /* 0x000fc60000011419 */
[----:B-1----:R-:W-:Y:S02]  /*0c00*/  IMAD.IADD R19, R0, 0x1, -R3 ;  /* 0x0000000100137824 */ /* 0x002fe400078e0a03 */
[----:B------:R-:W-:Y:S02]  /*0c10*/  IMAD.SHL.U32 R18, R25, 0x2000, RZ ;  /* 0x0000200019127824 */ /* 0x000fe400078e00ff */
[----:B------:R-:W-:Y:S01]  /*0c20*/  IMAD.SHL.U32 R3, R2, 0x100, RZ ;  /* 0x0000010002037824 */ /* 0x000fe200078e00ff */
[----:B------:R-:W-:Y:S02]  /*0c30*/  CS2R R12, SRZ ;  /* 0x00000000000c7805 */ /* 0x000fe4000001ff00 */
[----:B------:R-:W-:Y:S02]  /*0c40*/  CS2R R14, SRZ ;  /* 0x00000000000e7805 */ /* 0x000fe4000001ff00 */
[--C-:B------:R-:W-:Y:S02]  /*0c50*/  SHF.R.S32.HI R16, RZ, 0x1f, R18.reuse ;  /* 0x0000001fff107819 */ /* 0x100fe40000011412 */
[----:B------:R-:W-:-:S02]  /*0c60*/  IADD3 R18, P2, P3, R3, R19, R18 ;  /* 0x0000001303127210 */ /* 0x000fc40007b5e012 */
[----:B------:R-:W-:Y:S01]  /*0c70*/  SHF.R.S32.HI R17, RZ, 0x1f, R19 ;  /* 0x0000001fff117819 */ /* 0x000fe20000011413 */
[----:B------:R-:W2:Y:S01]  /*0c80*/  @!P0 LDG.E.128 R12, desc[UR4][R26.64] ;  /* 0x000000041a0c8981 */ /* 0x000ea2000c1e1d00 */
[----:B------:R-:W-:-:S04]  /*0c90*/  SHF.R.S32.HI R3, RZ, 0x1f, R3 ;  /* 0x0000001fff037819 */ /* 0x000fc80000011403 */
[----:B------:R-:W-:Y:S02]  /*0ca0*/  IADD3.X R3, R3, R17, R16, P2, P3 ;  /* 0x0000001103037210 */ /* 0x000fe400017e6410 */
[C---:B------:R-:W-:Y:S02]  /*0cb0*/  LEA R2, P2, R18.reuse, UR6, 0x2 ;  /* 0x0000000612027c11 */ /* 0x040fe4000f8410ff */
[----:B------:R-:W-:Y:S02]  /*0cc0*/  CS2R R16, SRZ ;  /* 0x0000000000107805 */ /* 0x000fe4000001ff00 */
[----:B------:R-:W-:Y:S02]  /*0cd0*/  LEA.HI.X R3, R18, UR7, R3, 0x2, P2 ;  /* 0x0000000712037c11 */ /* 0x000fe400090f1403 */
[----:B------:R-:W-:-:S06]  /*0ce0*/  CS2R R18, SRZ ;  /* 0x0000000000127805 */ /* 0x000fcc000001ff00 */
[----:B------:R0:W2:Y:S01]  /*0cf0*/  @P1 LDG.E.128 R16, desc[UR4][R2.64+-0x8000] ;  /* 0xff80000402101981 */ /* 0x0000a2000c1e1d00 */
[----:B-----5:R-:W-:Y:S02]  /*0d00*/  SEL R10, R10, RZ, !P0 ;  /* 0x000000ff0a0a7207 */ /* 0x020fe40004000000 */
[----:B------:R-:W-:Y:S02]  /*0d10*/  SEL R25, R20, RZ, !P0 ;  /* 0x000000ff14197207 */ /* 0x000fe40004000000 */
[----:B------:R-:W-:Y:S01]  /*0d20*/  SEL R21, R21, RZ, !P0 ;  /* 0x000000ff15157207 */ /* 0x000fe20004000000 */
[----:B0-----:R-:W0:Y:S01]  /*0d30*/  LDC.64 R2, c[0x0][0x250] ;  /* 0x00009400ff027b82 */ /* 0x001e220000000a00 */
[----:B---3--:R-:W-:Y:S02]  /*0d40*/  SEL R8, R8, RZ, !P0 ;  /* 0x000000ff08087207 */ /* 0x008fe40004000000 */
[----:B----4-:R-:W-:Y:S02]  /*0d50*/  SEL R11, R11, RZ, !P0 ;  /* 0x000000ff0b0b7207 */ /* 0x010fe40004000000 */
[----:B------:R-:W-:Y:S01]  /*0d60*/  SEL R26, R9, RZ, !P0 ;  /* 0x000000ff091a7207 */ /* 0x000fe20004000000 */
[----:B------:R-:W-:Y:S01]  /*0d70*/  FADD R25, -R10, R25 ;  /* 0x000000190a197221 */ /* 0x000fe20000000100 */
[----:B------:R-:W-:Y:S01]  /*0d80*/  SEL R5, R5, RZ, !P0 ;  /* 0x000000ff05057207 */ /* 0x000fe20004000000 */
[----:B------:R-:W-:Y:S01]  /*0d90*/  FADD R8, -R21, R8 ;  /* 0x0000000815087221 */ /* 0x000fe20000000100 */
[----:B------:R-:W-:Y:S01]  /*0da0*/  SEL R20, R7, RZ, !P0 ;  /* 0x000000ff07147207 */ /* 0x000fe20004000000 */
[----:B------:R-:W-:Y:S01]  /*0db0*/  FADD R26, -R11, R26 ;  /* 0x0000001a0b1a7221 */ /* 0x000fe20000000100 */
[----:B------:R-:W-:Y:S01]  /*0dc0*/  SEL R6, R6, RZ, !P0 ;  /* 0x000000ff06067207 */ /* 0x000fe20004000000 */
[----:B------:R-:W-:-:S02]  /*0dd0*/  FFMA R5, R25, R5, R10 ;  /* 0x0000000519057223 */ /* 0x000fc4000000000a */
[----:B------:R-:W-:Y:S02]  /*0de0*/  FFMA R10, R8, R20, R21 ;  /* 0x00000014080a7223 */ /* 0x000fe40000000015 */
[----:B------:R-:W-:Y:S01]  /*0df0*/  FFMA R6, R26, R6, R11 ;  /* 0x000000061a067223 */ /* 0x000fe2000000000b */
[----:B------:R-:W-:Y:S02]  /*0e00*/  SEL R24, R24, RZ, !P0 ;  /* 0x000000ff18187207 */ /* 0x000fe40004000000 */
[----:B------:R-:W-:Y:S02]  /*0e10*/  SEL R22, R22, RZ, !P0 ;  /* 0x000000ff16167207 */ /* 0x000fe40004000000 */
[----:B------:R-:W-:Y:S01]  /*0e20*/  SEL R28, R28, RZ, !P0 ;  /* 0x000000ff1c1c7207 */ /* 0x000fe20004000000 */
[----:B0-----:R-:W-:Y:S01]  /*0e30*/  IMAD.WIDE R2, R0, 0x4, R2 ;  /* 0x0000000400027825 */ /* 0x001fe200078e0202 */
[----:B--2---:R-:W-:Y:S02]  /*0e40*/  SEL R7, R14, RZ, !P0 ;  /* 0x000000ff0e077207 */ /* 0x004fe40004000000 */
[----:B------:R-:W-:-:S02]  /*0e50*/  SEL R9, R12, RZ, !P0 ;  /* 0x000000ff0c097207 */ /* 0x000fc40004000000 */
[----:B------:R-:W-:Y:S02]  /*0e60*/  SEL R8, R13, RZ, !P0 ;  /* 0x000000ff0d087207 */ /* 0x000fe40004000000 */
[----:B------:R-:W-:Y:S01]  /*0e70*/  SEL R15, R15, RZ, !P0 ;  /* 0x000000ff0f0f7207 */ /* 0x000fe20004000000 */
[----:B------:R-:W-:Y:S01]  /*0e80*/  FADD R6, -R7, R6 ;  /* 0x0000000607067221 */ /* 0x000fe20000000100 */
[----:B------:R-:W-:Y:S01]  /*0e90*/  SEL R12, R23, RZ, !P0 ;  /* 0x000000ff170c7207 */ /* 0x000fe20004000000 */
[----:B------:R-:W-:Y:S01]  /*0ea0*/  FADD R4, -R9, R4 ;  /* 0x0000000409047221 */ /* 0x000fe20000000100 */
[----:B------:R-:W-:Y:S01]  /*0eb0*/  FADD R5, -R8, R5 ;  /* 0x0000000508057221 */ /* 0x000fe20000000100 */
[----:B------:R-:W-:Y:S01]  /*0ec0*/  FADD R10, -R15, R10 ;  /* 0x0000000a0f0a7221 */ /* 0x000fe20000000100 */
[----:B------:R-:W-:Y:S01]  /*0ed0*/  FFMA R6, R6, R24, R7 ;  /* 0x0000001806067223 */ /* 0x000fe20000000007 */
[----:B------:R-:W-:Y:S01]  /*0ee0*/  FFMA R4, R4, R22, R9 ;  /* 0x0000001604047223 */ /* 0x000fe20000000009 */
[----:B------:R-:W-:Y:S01]  /*0ef0*/  FFMA R5, R5, R28, R8 ;  /* 0x0000001c05057223 */ /* 0x000fe20000000008 */
[----:B------:R-:W-:Y:S01]  /*0f00*/  FFMA R7, R10, R12, R15 ;  /* 0x0000000c0a077223 */ /* 0x000fe2000000000f */
[----:B------:R-:W-:-:S02]  /*0f10*/  @P0 SEL R4, R16, RZ, P1 ;  /* 0x000000ff10040207 */ /* 0x000fc40000800000 */
[----:B------:R-:W-:Y:S02]  /*0f20*/  @P0 SEL R5, R17, RZ, P1 ;  /* 0x000000ff11050207 */ /* 0x000fe40000800000 */
[----:B------:R-:W-:Y:S02]  /*0f30*/  @P0 SEL R6, R18, RZ, P1 ;  /* 0x000000ff12060207 */ /* 0x000fe40000800000 */
[----:B------:R-:W-:-:S05]  /*0f40*/  @P0 SEL R7, R19, RZ, P1 ;  /* 0x000000ff13070207 */ /* 0x000fca0000800000 */
[----:B------:R-:W-:Y:S01]  /*0f50*/  STG.E.128 desc[UR4][R2.64], R4 ;  /* 0x0000000402007986 */ /* 0x000fe2000c101d04 */
[----:B------:R-:W-:Y:S05]  /*0f60*/  EXIT ;  /* 0x000000000000794d */ /* 0x000fea0003800000 */
.L_x_0:
[----:B------:R-:W-:-:S00]  /*0f70*/  BRA `(.L_x_0) ;  /* 0xfffffffc00fc7947 */ /* 0x000fc0000383ffff */
[----:B------:R-:W-:-:S00]  /*0f80*/  NOP ;  /* 0x0000000000007918 */ /* 0x000fc00000000000 */
[----:B------:R-:W-:-:S00]  /*0f90*/  NOP ;  /* 0x0000000000007918 */ /* 0x000fc00000000000 */
[----:B------:R-:W-:-:S00]  /*0fa0*/  NOP ;  /* 0x0000000000007918 */ /* 0x000fc00000000000 */
[----:B------:R-:W-:-:S00]  /*0fb0*/  NOP ;  /* 0x0000000000007918 */ /* 0x000fc00000000000 */
[----:B------:R-:W-:-:S00]  /*0fc0*/  NOP ;  /* 0x0000000000007918 */ /* 0x000fc00000000000 */
[----:B------:R-:W-:-:S00]  /*0fd0*/  NOP ;  /* 0x0000000000007918 */ /* 0x000fc00000000000 */
[----:B------:R-:W-:-:S00]  /*0fe0*/  NOP ;  /* 0x0000000000007918 */ /* 0x000fc00000000000 */
[----:B------:R-:W-:-:S00]  /*0ff0*/  NOP ;  /* 0x0000000000007918 */ /* 0x000fc00000000000 */
.L_x_1:


//--------------------- .nv.constant0.triton_poi_fused_cat_34 --------------------------
	.section	.nv.constant0.triton_poi_fused_cat_34,"a",@progbits
	.sectionflags	@""
	.align	4
.nv.constant0.triton_poi_fused_cat_34:
	.zero		604
